//
// Generated by NVIDIA NVVM Compiler
//
// Compiler Build ID: CL-36424714
// Cuda compilation tools, release 13.0, V13.0.88
// Based on NVVM 20.0.0
//

.version 9.0
.target sm_100
.address_size 64

	// .globl	_Z9matrixMulPKiS0_Pi
// _ZZ9matrixMulPKiS0_PiE3s_a has been demoted
// _ZZ9matrixMulPKiS0_PiE3s_b has been demoted

.visible .entry _Z9matrixMulPKiS0_Pi(
	.param .u64 .ptr .align 1 _Z9matrixMulPKiS0_Pi_param_0,
	.param .u64 .ptr .align 1 _Z9matrixMulPKiS0_Pi_param_1,
	.param .u64 .ptr .align 1 _Z9matrixMulPKiS0_Pi_param_2
)
{
	.reg .pred 	%p<9>;
	.reg .b32 	%r<163>;
	.reg .b64 	%rd<13>;
	// demoted variable
	.shared .align 4 .b8 _ZZ9matrixMulPKiS0_PiE3s_a[16];
	// demoted variable
	.shared .align 4 .b8 _ZZ9matrixMulPKiS0_PiE3s_b[16];
	ld.param.u64 	%rd4, [_Z9matrixMulPKiS0_Pi_param_0];
	ld.param.u64 	%rd5, [_Z9matrixMulPKiS0_Pi_param_1];
	ld.param.u64 	%rd3, [_Z9matrixMulPKiS0_Pi_param_2];
	cvta.to.global.u64 	%rd1, %rd5;
	cvta.to.global.u64 	%rd2, %rd4;
	mov.u32 	%r45, %ctaid.x;
	mov.u32 	%r46, %ctaid.y;
	mov.u32 	%r1, %tid.x;
	mov.u32 	%r2, %tid.y;
	mov.u32 	%r47, %ntid.y;
	mad.lo.s32 	%r48, %r46, %r47, %r2;
	mov.u32 	%r3, %ntid.x;
	mul.lo.s32 	%r4, %r45, %r3;
	mul.lo.s32 	%r5, %r2, %r3;
	shl.b32 	%r49, %r48, 2;
	add.s32 	%r6, %r1, %r49;
	add.s32 	%r50, %r5, %r1;
	shl.b32 	%r51, %r50, 2;
	mov.u32 	%r52, _ZZ9matrixMulPKiS0_PiE3s_a;
	add.s32 	%r7, %r52, %r51;
	mov.u32 	%r53, _ZZ9matrixMulPKiS0_PiE3s_b;
	add.s32 	%r8, %r53, %r51;
	and.b32  	%r9, %r3, 7;
	and.b32  	%r10, %r3, 3;
	and.b32  	%r11, %r3, 2040;
	and.b32  	%r12, %r3, 1;
	and.b32  	%r54, %r3, -8;
	neg.s32 	%r13, %r54;
	shl.b32 	%r55, %r1, 2;
	add.s32 	%r14, %r53, %r55;
	shl.b32 	%r15, %r3, 5;
	shl.b32 	%r56, %r5, 2;
	add.s32 	%r57, %r56, %r52;
	add.s32 	%r16, %r57, 16;
	shl.b32 	%r17, %r3, 2;
	mov.b32 	%r147, 0;
	mov.u32 	%r162, %r147;
$L__BB0_1:
	setp.lt.u32 	%p1, %r3, 8;
	add.s32 	%r60, %r147, %r6;
	mul.wide.u32 	%rd6, %r60, 4;
	add.s64 	%rd7, %rd2, %rd6;
	ld.global.u32 	%r61, [%rd7];
	st.shared.u32 	[%r7], %r61;
	add.s32 	%r62, %r2, %r147;
	shl.b32 	%r63, %r62, 2;
	add.s32 	%r64, %r4, %r1;
	add.s32 	%r65, %r63, %r64;
	mul.wide.s32 	%rd8, %r65, 4;
	add.s64 	%rd9, %rd1, %rd8;
	ld.global.u32 	%r66, [%rd9];
	st.shared.u32 	[%r8], %r66;
	bar.sync 	0;
	mov.b32 	%r157, 0;
	@%p1 bra 	$L__BB0_4;
	mov.u32 	%r149, %r16;
	mov.u32 	%r150, %r14;
	mov.u32 	%r151, %r13;
$L__BB0_3:
	.pragma "nounroll";
	ld.shared.u32 	%r67, [%r149+-16];
	ld.shared.u32 	%r68, [%r150];
	mad.lo.s32 	%r69, %r68, %r67, %r162;
	ld.shared.u32 	%r70, [%r149+-12];
	add.s32 	%r71, %r150, %r17;
	ld.shared.u32 	%r72, [%r71];
	mad.lo.s32 	%r73, %r72, %r70, %r69;
	ld.shared.u32 	%r74, [%r149+-8];
	add.s32 	%r75, %r71, %r17;
	ld.shared.u32 	%r76, [%r75];
	mad.lo.s32 	%r77, %r76, %r74, %r73;
	ld.shared.u32 	%r78, [%r149+-4];
	add.s32 	%r79, %r75, %r17;
	ld.shared.u32 	%r80, [%r79];
	mad.lo.s32 	%r81, %r80, %r78, %r77;
	ld.shared.u32 	%r82, [%r149];
	add.s32 	%r83, %r79, %r17;
	ld.shared.u32 	%r84, [%r83];
	mad.lo.s32 	%r85, %r84, %r82, %r81;
	ld.shared.u32 	%r86, [%r149+4];
	add.s32 	%r87, %r83, %r17;
	ld.shared.u32 	%r88, [%r87];
	mad.lo.s32 	%r89, %r88, %r86, %r85;
	ld.shared.u32 	%r90, [%r149+8];
	add.s32 	%r91, %r87, %r17;
	ld.shared.u32 	%r92, [%r91];
	mad.lo.s32 	%r93, %r92, %r90, %r89;
	ld.shared.u32 	%r94, [%r149+12];
	add.s32 	%r95, %r91, %r17;
	ld.shared.u32 	%r96, [%r95];
	mad.lo.s32 	%r162, %r96, %r94, %r93;
	add.s32 	%r151, %r151, 8;
	add.s32 	%r150, %r150, %r15;
	add.s32 	%r149, %r149, 32;
	setp.ne.s32 	%p2, %r151, 0;
	mov.u32 	%r157, %r11;
	@%p2 bra 	$L__BB0_3;
$L__BB0_4:
	setp.eq.s32 	%p3, %r9, 0;
	@%p3 bra 	$L__BB0_12;
	add.s32 	%r98, %r9, -1;
	setp.lt.u32 	%p4, %r98, 3;
	@%p4 bra 	$L__BB0_7;
	add.s32 	%r99, %r157, %r5;
	shl.b32 	%r100, %r99, 2;
	mov.u32 	%r101, _ZZ9matrixMulPKiS0_PiE3s_a;
	add.s32 	%r102, %r101, %r100;
	ld.shared.u32 	%r103, [%r102];
	mad.lo.s32 	%r104, %r157, %r3, %r1;
	shl.b32 	%r105, %r104, 2;
	mov.u32 	%r106, _ZZ9matrixMulPKiS0_PiE3s_b;
	add.s32 	%r107, %r106, %r105;
	ld.shared.u32 	%r108, [%r107];
	mad.lo.s32 	%r109, %r108, %r103, %r162;
	ld.shared.u32 	%r110, [%r102+4];
	add.s32 	%r111, %r107, %r17;
	ld.shared.u32 	%r112, [%r111];
	mad.lo.s32 	%r113, %r112, %r110, %r109;
	ld.shared.u32 	%r114, [%r102+8];
	add.s32 	%r115, %r111, %r17;
	ld.shared.u32 	%r116, [%r115];
	mad.lo.s32 	%r117, %r116, %r114, %r113;
	ld.shared.u32 	%r118, [%r102+12];
	add.s32 	%r119, %r115, %r17;
	ld.shared.u32 	%r120, [%r119];
	mad.lo.s32 	%r162, %r120, %r118, %r117;
	add.s32 	%r157, %r157, 4;
$L__BB0_7:
	setp.eq.s32 	%p5, %r10, 0;
	@%p5 bra 	$L__BB0_12;
	setp.eq.s32 	%p6, %r10, 1;
	@%p6 bra 	$L__BB0_10;
	add.s32 	%r122, %r157, %r5;
	shl.b32 	%r123, %r122, 2;
	mov.u32 	%r124, _ZZ9matrixMulPKiS0_PiE3s_a;
	add.s32 	%r125, %r124, %r123;
	ld.shared.u32 	%r126, [%r125];
	mad.lo.s32 	%r127, %r157, %r3, %r1;
	shl.b32 	%r128, %r127, 2;
	mov.u32 	%r129, _ZZ9matrixMulPKiS0_PiE3s_b;
	add.s32 	%r130, %r129, %r128;
	ld.shared.u32 	%r131, [%r130];
	mad.lo.s32 	%r132, %r131, %r126, %r162;
	ld.shared.u32 	%r133, [%r125+4];
	add.s32 	%r134, %r130, %r17;
	ld.shared.u32 	%r135, [%r134];
	mad.lo.s32 	%r162, %r135, %r133, %r132;
	add.s32 	%r157, %r157, 2;
$L__BB0_10:
	setp.eq.s32 	%p7, %r12, 0;
	@%p7 bra 	$L__BB0_12;
	add.s32 	%r136, %r157, %r5;
	shl.b32 	%r137, %r136, 2;
	mov.u32 	%r138, _ZZ9matrixMulPKiS0_PiE3s_a;
	add.s32 	%r139, %r138, %r137;
	ld.shared.u32 	%r140, [%r139];
	mad.lo.s32 	%r141, %r157, %r3, %r1;
	shl.b32 	%r142, %r141, 2;
	mov.u32 	%r143, _ZZ9matrixMulPKiS0_PiE3s_b;
	add.s32 	%r144, %r143, %r142;
	ld.shared.u32 	%r145, [%r144];
	mad.lo.s32 	%r162, %r145, %r140, %r162;
$L__BB0_12:
	bar.sync 	0;
	add.s32 	%r147, %r147, %r3;
	setp.lt.u32 	%p8, %r147, 4;
	@%p8 bra 	$L__BB0_1;
	cvta.to.global.u64 	%rd10, %rd3;
	add.s32 	%r146, %r6, %r4;
	mul.wide.s32 	%rd11, %r146, 4;
	add.s64 	%rd12, %rd10, %rd11;
	st.global.u32 	[%rd12], %r162;
	ret;

}


// ===== COMPILED SASS (sm_100) =====

	.target	sm_100

	.elftype	@"ET_EXEC"


//--------------------- .note.nv.tkinfo           --------------------------
	.section	.note.nv.tkinfo,"",@"SHT_NOTE"
	.sectionflags	@"SHF_NOTE_NV_TKINFO"
	.tkinfo
        /*0018*/ 	.word	0x00000002
        /*0030*/ 	.string	""
        /*0030*/ 	.string	"ptxas"
        /*0030*/ 	.string	"Cuda compilation tools, release 13.0, V13.0.88"
        /*0030*/ 	.string	"Build cuda_13.0.r13.0/compiler.36424714_0"
        /*0030*/ 	.string	"-arch sm_100 -m 64 "



//--------------------- .note.nv.cuinfo           --------------------------
	.section	.note.nv.cuinfo,"",@"SHT_NOTE"
	.sectionflags	@"SHF_NOTE_NV_CUINFO"
        /*0018*/ 	.short	0x0002
        /*001a*/ 	.short	0x0064
        /*001c*/ 	.short	0x0082
	.zero		2


//--------------------- .nv.info                  --------------------------
	.section	.nv.info,"",@"SHT_CUDA_INFO"
	.align	4


	//----- nvinfo : EIATTR_REGCOUNT
	.align		4
        /*0000*/ 	.byte	0x04, 0x2f
        /*0002*/ 	.short	(.L_1 - .L_0)
	.align		4
.L_0:
        /*0004*/ 	.word	index@(_Z9matrixMulPKiS0_Pi)
        /*0008*/ 	.word	0x00000020


	//----- nvinfo : EIATTR_FRAME_SIZE
	.align		4
.L_1:
        /*000c*/ 	.byte	0x04, 0x11
        /*000e*/ 	.short	(.L_3 - .L_2)
	.align		4
.L_2:
        /*0010*/ 	.word	index@(_Z9matrixMulPKiS0_Pi)
        /*0014*/ 	.word	0x00000000


	//----- nvinfo : EIATTR_MIN_STACK_SIZE
	.align		4
.L_3:
        /*0018*/ 	.byte	0x04, 0x12
        /*001a*/ 	.short	(.L_5 - .L_4)
	.align		4
.L_4:
        /*001c*/ 	.word	index@(_Z9matrixMulPKiS0_Pi)
        /*0020*/ 	.word	0x00000000
.L_5:


//--------------------- .nv.compat                --------------------------
	.section	.nv.compat,"",@"SHT_CUDA_COMPAT_INFO"
	.align	4
        /*0000*/ 	.byte	0x02, 0x09, 0x00, 0x00, 0x02, 0x02, 0x01, 0x00, 0x02, 0x05, 0x05, 0x00, 0x03, 0x07, 0x01, 0x01
        /*0010*/ 	.byte	0x02, 0x03, 0x00, 0x00, 0x02, 0x06, 0x01, 0x00, 0x04, 0x0b, 0x08, 0x00, 0x09, 0x00, 0x00, 0x00
        /*0020*/ 	.byte	0x00, 0x00, 0x00, 0x00


//--------------------- .nv.info._Z9matrixMulPKiS0_Pi --------------------------
	.section	.nv.info._Z9matrixMulPKiS0_Pi,"",@"SHT_CUDA_INFO"
	.sectionflags	@""
	.align	4


	//----- nvinfo : EIATTR_CUDA_API_VERSION
	.align		4
        /*0000*/ 	.byte	0x04, 0x37
        /*0002*/ 	.short	(.L_7 - .L_6)
.L_6:
        /*0004*/ 	.word	0x00000082


	//----- nvinfo : EIATTR_KPARAM_INFO
	.align		4
.L_7:
        /*0008*/ 	.byte	0x04, 0x17
        /*000a*/ 	.short	(.L_9 - .L_8)
.L_8:
        /*000c*/ 	.word	0x00000000
        /*0010*/ 	.short	0x0002
        /*0012*/ 	.short	0x0010
        /*0014*/ 	.byte	0x00, 0xf5, 0x21, 0x00


	//----- nvinfo : EIATTR_KPARAM_INFO
	.align		4
.L_9:
        /*0018*/ 	.byte	0x04, 0x17
        /*001a*/ 	.short	(.L_11 - .L_10)
.L_10:
        /*001c*/ 	.word	0x00000000
        /*0020*/ 	.short	0x0001
        /*0022*/ 	.short	0x0008
        /*0024*/ 	.byte	0x00, 0xf5, 0x21, 0x00


	//----- nvinfo : EIATTR_KPARAM_INFO
	.align		4
.L_11:
        /*0028*/ 	.byte	0x04, 0x17
        /*002a*/ 	.short	(.L_13 - .L_12)
.L_12:
        /*002c*/ 	.word	0x00000000
        /*0030*/ 	.short	0x0000
        /*0032*/ 	.short	0x0000
        /*0034*/ 	.byte	0x00, 0xf5, 0x21, 0x00


	//----- nvinfo : EIATTR_SPARSE_MMA_MASK
	.align		4
.L_13:
        /*0038*/ 	.byte	0x03, 0x50
        /*003a*/ 	.short	0x0000


	//----- nvinfo : EIATTR_MAXREG_COUNT
	.align		4
        /*003c*/ 	.byte	0x03, 0x1b
        /*003e*/ 	.short	0x00ff


	//----- nvinfo : EIATTR_NUM_BARRIERS
	.align		4
        /*0040*/ 	.byte	0x02, 0x4c
        /*0042*/ 	.byte	0x01
	.zero		1


	//----- nvinfo : EIATTR_MERCURY_ISA_VERSION
	.align		4
        /*0044*/ 	.byte	0x03, 0x5f
        /*0046*/ 	.short	0x0101


	//----- nvinfo : EIATTR_VRC_CTA_INIT_COUNT
	.align		4
        /*0048*/ 	.byte	0x02, 0x4a
	.zero		1
	.zero		1


	//----- nvinfo : EIATTR_EXIT_INSTR_OFFSETS
	.align		4
        /*004c*/ 	.byte	0x04, 0x1c
        /*004e*/ 	.short	(.L_15 - .L_14)


	//   ....[0]....
.L_14:
        /*0050*/ 	.word	0x000009f0


	//----- nvinfo : EIATTR_CBANK_PARAM_SIZE
	.align		4
.L_15:
        /*0054*/ 	.byte	0x03, 0x19
        /*0056*/ 	.short	0x0018


	//----- nvinfo : EIATTR_PARAM_CBANK
	.align		4
        /*0058*/ 	.byte	0x04, 0x0a
        /*005a*/ 	.short	(.L_17 - .L_16)
	.align		4
.L_16:
        /*005c*/ 	.word	index@(.nv.constant0._Z9matrixMulPKiS0_Pi)
        /*0060*/ 	.short	0x0380
        /*0062*/ 	.short	0x0018


	//----- nvinfo : EIATTR_SW_WAR
	.align		4
.L_17:
        /*0064*/ 	.byte	0x04, 0x36
        /*0066*/ 	.short	(.L_19 - .L_18)
.L_18:
        /*0068*/ 	.word	0x00000008
.L_19:


//--------------------- .nv.callgraph             --------------------------
	.section	.nv.callgraph,"",@"SHT_CUDA_CALLGRAPH"
	.align	4
	.sectionentsize	8
	.align		4
        /*0000*/ 	.word	0x00000000
	.align		4
        /*0004*/ 	.word	0xffffffff
	.align		4
        /*0008*/ 	.word	0x00000000
	.align		4
        /*000c*/ 	.word	0xfffffffe
	.align		4
        /*0010*/ 	.word	0x00000000
	.align		4
        /*0014*/ 	.word	0xfffffffd
	.align		4
        /*0018*/ 	.word	0x00000000
	.align		4
        /*001c*/ 	.word	0xfffffffc


//--------------------- .text._Z9matrixMulPKiS0_Pi --------------------------
	.section	.text._Z9matrixMulPKiS0_Pi,"ax",@progbits
	.align	128
        .global         _Z9matrixMulPKiS0_Pi
        .type           _Z9matrixMulPKiS0_Pi,@function
        .size           _Z9matrixMulPKiS0_Pi,(.L_x_7 - _Z9matrixMulPKiS0_Pi)
        .other          _Z9matrixMulPKiS0_Pi,@"STO_CUDA_ENTRY STV_DEFAULT"
_Z9matrixMulPKiS0_Pi:
.text._Z9matrixMulPKiS0_Pi:
[----:B------:R-:W-:Y:S01]  /*0000*/  LDC R1, c[0x0][0x37c] ;  /* 0x0000df00ff017b82 */ /* 0x000fe20000000800 */
[----:B------:R-:W0:Y:S07]  /*0010*/  S2R R0, SR_TID.Y ;  /* 0x0000000000007919 */ /* 0x000e2e0000002200 */
[----:B------:R-:W1:Y:S01]  /*0020*/  LDC R9, c[0x0][0x364] ;  /* 0x0000d900ff097b82 */ /* 0x000e620000000800 */
[----:B------:R-:W-:Y:S01]  /*0030*/  UMOV UR4, 0x400 ;  /* 0x0000040000047882 */ /* 0x000fe20000000000 */
[----:B------:R-:W-:Y:S01]  /*0040*/  HFMA2 R8, -RZ, RZ, 0, 0 ;  /* 0x00000000ff087431 */ /* 0x000fe200000001ff */
[----:B------:R-:W2:Y:S01]  /*0050*/  S2R R6, SR_TID.X ;  /* 0x0000000000067919 */ /* 0x000ea20000002100 */
[----:B------:R-:W-:Y:S01]  /*0060*/  UIADD3 UR5, UPT, UPT, UR4, 0x10, URZ ;  /* 0x0000001004057890 */ /* 0x000fe2000fffe0ff */
[----:B------:R-:W-:Y:S01]  /*0070*/  IMAD.MOV.U32 R18, RZ, RZ, RZ ;  /* 0x000000ffff127224 */ /* 0x000fe200078e00ff */
[----:B------:R-:W3:Y:S02]  /*0080*/  LDCU.64 UR8, c[0x0][0x358] ;  /* 0x00006b00ff0877ac */ /* 0x000ee40008000a00 */
[----:B------:R-:W4:Y:S08]  /*0090*/  S2UR UR6, SR_CgaCtaId ;  /* 0x00000000000679c3 */ /* 0x000f300000008800 */
[----:B------:R-:W0:Y:S08]  /*00a0*/  LDC R7, c[0x0][0x360] ;  /* 0x0000d800ff077b82 */ /* 0x000e300000000800 */
[----:B------:R-:W1:Y:S08]  /*00b0*/  S2UR UR10, SR_CTAID.Y ;  /* 0x00000000000a79c3 */ /* 0x000e700000002600 */
[----:B------:R-:W5:Y:S01]  /*00c0*/  S2UR UR7, SR_CTAID.X ;  /* 0x00000000000779c3 */ /* 0x000f620000002500 */
[----:B----4-:R-:W-:-:S02]  /*00d0*/  ULEA UR4, UR6, UR4, 0x18 ;  /* 0x0000000406047291 */ /* 0x010fc4000f8ec0ff */
[----:B------:R-:W-:Y:S01]  /*00e0*/  ULEA UR5, UR6, UR5, 0x18 ;  /* 0x0000000506057291 */ /* 0x000fe2000f8ec0ff */
[----:B0-----:R-:W-:Y:S01]  /*00f0*/  IMAD R11, R0, R7, RZ ;  /* 0x00000007000b7224 */ /* 0x001fe200078e02ff */
[C---:B------:R-:W-:Y:S02]  /*0100*/  LOP3.LUT R13, R7.reuse, 0xfffffff8, RZ, 0xc0, !PT ;  /* 0xfffffff8070d7812 */ /* 0x040fe400078ec0ff */
[----:B------:R-:W-:Y:S01]  /*0110*/  LOP3.LUT R19, R7, 0x7, RZ, 0xc0, !PT ;  /* 0x0000000707137812 */ /* 0x000fe200078ec0ff */
[C---:B--2---:R-:W-:Y:S01]  /*0120*/  IMAD.IADD R16, R11.reuse, 0x1, R6 ;  /* 0x000000010b107824 */ /* 0x044fe200078e0206 */
[----:B------:R-:W-:Y:S02]  /*0130*/  LEA R17, R11, UR4, 0x2 ;  /* 0x000000040b117c11 */ /* 0x000fe4000f8e10ff */
[----:B------:R-:W-:Y:S01]  /*0140*/  LOP3.LUT R20, R7, 0x3, RZ, 0xc0, !PT ;  /* 0x0000000307147812 */ /* 0x000fe200078ec0ff */
[----:B-1----:R-:W-:Y:S01]  /*0150*/  IMAD R9, R9, UR10, R0 ;  /* 0x0000000a09097c24 */ /* 0x002fe2000f8e0200 */
[----:B------:R-:W-:Y:S01]  /*0160*/  LEA R15, R16, UR4, 0x2 ;  /* 0x00000004100f7c11 */ /* 0x000fe2000f8e10ff */
[----:B------:R-:W-:Y:S01]  /*0170*/  VIADD R17, R17, 0x10 ;  /* 0x0000001011117836 */ /* 0x000fe20000000000 */
[----:B------:R-:W-:-:S02]  /*0180*/  LOP3.LUT R12, R7, 0x7f8, RZ, 0xc0, !PT ;  /* 0x000007f8070c7812 */ /* 0x000fc400078ec0ff */
[----:B------:R-:W-:Y:S02]  /*0190*/  LEA R9, R9, R6, 0x2 ;  /* 0x0000000609097211 */ /* 0x000fe400078e10ff */
[----:B------:R-:W-:Y:S01]  /*01a0*/  IADD3 R13, PT, PT, -R13, RZ, RZ ;  /* 0x000000ff0d0d7210 */ /* 0x000fe20007ffe1ff */
[----:B-----5:R-:W-:Y:S01]  /*01b0*/  IMAD R10, R7, UR7, RZ ;  /* 0x00000007070a7c24 */ /* 0x020fe2000f8e02ff */
[----:B------:R-:W-:Y:S02]  /*01c0*/  LEA R14, R6, UR5, 0x2 ;  /* 0x00000005060e7c11 */ /* 0x000fe4000f8e10ff */
[----:B---3--:R-:W-:-:S07]  /*01d0*/  LEA R16, R16, UR5, 0x2 ;  /* 0x0000000510107c11 */ /* 0x008fce000f8e10ff */
.L_x_5:
[----:B0-----:R-:W0:Y:S01]  /*01e0*/  LDC.64 R4, c[0x0][0x380] ;  /* 0x0000e000ff047b82 */ /* 0x001e220000000a00 */
[-C--:B------:R-:W-:Y:S01]  /*01f0*/  IADD3 R22, PT, PT, R0, R8.reuse, RZ ;  /* 0x0000000800167210 */ /* 0x080fe20007ffe0ff */
[----:B------:R-:W-:Y:S01]  /*0200*/  IMAD.IADD R23, R10, 0x1, R6 ;  /* 0x000000010a177824 */ /* 0x000fe200078e0206 */
[----:B------:R-:W-:-:S03]  /*0210*/  IADD3 R21, PT, PT, R9, R8, RZ ;  /* 0x0000000809157210 */ /* 0x000fc60007ffe0ff */
[----:B------:R-:W-:Y:S02]  /*0220*/  IMAD R23, R22, 0x4, R23 ;  /* 0x0000000416177824 */ /* 0x000fe400078e0217 */
[----:B------:R-:W1:Y:S01]  /*0230*/  LDC.64 R2, c[0x0][0x388] ;  /* 0x0000e200ff027b82 */ /* 0x000e620000000a00 */
[----:B0-----:R-:W-:-:S06]  /*0240*/  IMAD.WIDE.U32 R4, R21, 0x4, R4 ;  /* 0x0000000415047825 */ /* 0x001fcc00078e0004 */
[----:B------:R-:W2:Y:S01]  /*0250*/  LDG.E R4, desc[UR8][R4.64] ;  /* 0x0000000804047981 */ /* 0x000ea2000c1e1900 */
[----:B-1----:R-:W-:-:S06]  /*0260*/  IMAD.WIDE R2, R23, 0x4, R2 ;  /* 0x0000000417027825 */ /* 0x002fcc00078e0202 */
[----:B------:R-:W3:Y:S01]  /*0270*/  LDG.E R3, desc[UR8][R2.64] ;  /* 0x0000000802037981 */ /* 0x000ee2000c1e1900 */
[C---:B------:R-:W-:Y:S02]  /*0280*/  ISETP.GE.U32.AND P1, PT, R7.reuse, 0x8, PT ;  /* 0x000000080700780c */ /* 0x040fe40003f26070 */
[----:B------:R-:W-:Y:S01]  /*0290*/  IADD3 R8, PT, PT, R7, R8, RZ ;  /* 0x0000000807087210 */ /* 0x000fe20007ffe0ff */
[----:B------:R-:W-:-:S03]  /*02a0*/  IMAD.MOV.U32 R22, RZ, RZ, RZ ;  /* 0x000000ffff167224 */ /* 0x000fc600078e00ff */
[----:B------:R-:W-:Y:S01]  /*02b0*/  ISETP.GE.U32.AND P0, PT, R8, 0x4, PT ;  /* 0x000000040800780c */ /* 0x000fe20003f06070 */
[----:B--2---:R0:W-:Y:S04]  /*02c0*/  STS [R15], R4 ;  /* 0x000000040f007388 */ /* 0x0041e80000000800 */
[----:B---3--:R0:W-:Y:S01]  /*02d0*/  STS [R16], R3 ;  /* 0x0000000310007388 */ /* 0x0081e20000000800 */
[----:B------:R-:W-:Y:S06]  /*02e0*/  BAR.SYNC.DEFER_BLOCKING 0x0 ;  /* 0x0000000000007b1d */ /* 0x000fec0000010000 */
[----:B------:R-:W-:Y:S05]  /*02f0*/  @!P1 BRA `(.L_x_0) ;  /* 0x0000000000a09947 */ /* 0x000fea0003800000 */
[----:B------:R-:W-:Y:S01]  /*0300*/  MOV R2, R17 ;  /* 0x0000001100027202 */ /* 0x000fe20000000f00 */
[----:B0-----:R-:W-:Y:S01]  /*0310*/  IMAD.MOV.U32 R4, RZ, RZ, R14 ;  /* 0x000000ffff047224 */ /* 0x001fe200078e000e */
[----:B------:R-:W-:-:S07]  /*0320*/  MOV R3, R13 ;  /* 0x0000000d00037202 */ /* 0x000fce0000000f00 */
.L_x_1:
[----:B------:R-:W-:Y:S01]  /*0330*/  LDS R5, [R2+-0x10] ;  /* 0xfffff00002057984 */ /* 0x000fe20000000800 */
[----:B------:R-:W-:Y:S01]  /*0340*/  IMAD R24, R7, 0x4, R4 ;  /* 0x0000000407187824 */ /* 0x000fe200078e0204 */
[----:B------:R-:W-:Y:S02]  /*0350*/  IADD3 R3, PT, PT, R3, 0x8, RZ ;  /* 0x0000000803037810 */ /* 0x000fe40007ffe0ff */
[----:B------:R0:W1:Y:S02]  /*0360*/  LDS R21, [R4] ;  /* 0x0000000004157984 */ /* 0x0000640000000800 */
[----:B------:R-:W-:Y:S02]  /*0370*/  LEA R26, R7, R24, 0x2 ;  /* 0x00000018071a7211 */ /* 0x000fe400078e10ff */
[----:B------:R-:W-:Y:S01]  /*0380*/  LDS R22, [R2+-0xc] ;  /* 0xfffff40002167984 */ /* 0x000fe20000000800 */
[----:B------:R-:W-:Y:S02]  /*0390*/  ISETP.NE.AND P1, PT, R3, RZ, PT ;  /* 0x000000ff0300720c */ /* 0x000fe40003f25270 */
[C---:B------:R-:W-:Y:S01]  /*03a0*/  IMAD R25, R7.reuse, 0x4, R26 ;  /* 0x0000000407197824 */ /* 0x040fe200078e021a */
[----:B------:R2:W3:Y:S01]  /*03b0*/  LDS R23, [R24] ;  /* 0x0000000018177984 */ /* 0x0004e20000000800 */
[----:B0-----:R-:W-:-:S03]  /*03c0*/  IMAD R4, R7, 0x20, R4 ;  /* 0x0000002007047824 */ /* 0x001fc600078e0204 */
[C---:B------:R-:W-:Y:S01]  /*03d0*/  LEA R29, R7.reuse, R25, 0x2 ;  /* 0x00000019071d7211 */ /* 0x040fe200078e10ff */
[----:B------:R-:W-:Y:S04]  /*03e0*/  LDS R28, [R2+-0x4] ;  /* 0xfffffc00021c7984 */ /* 0x000fe80000000800 */
[----:B------:R-:W-:Y:S01]  /*03f0*/  LDS R27, [R25] ;  /* 0x00000000191b7984 */ /* 0x000fe20000000800 */
[----:B--2---:R-:W-:Y:S02]  /*0400*/  IMAD R24, R7, 0x4, R29 ;  /* 0x0000000407187824 */ /* 0x004fe400078e021d */
[----:B-1----:R-:W-:Y:S02]  /*0410*/  IMAD R21, R5, R21, R18 ;  /* 0x0000001505157224 */ /* 0x002fe400078e0212 */
[----:B------:R-:W-:Y:S04]  /*0420*/  LDS R5, [R2+-0x8] ;  /* 0xfffff80002057984 */ /* 0x000fe80000000800 */
[----:B------:R0:W1:Y:S01]  /*0430*/  LDS R18, [R26] ;  /* 0x000000001a127984 */ /* 0x0000620000000800 */
[----:B---3--:R-:W-:-:S03]  /*0440*/  IMAD R23, R22, R23, R21 ;  /* 0x0000001716177224 */ /* 0x008fc600078e0215 */
[----:B------:R-:W-:Y:S04]  /*0450*/  LDS R21, [R2] ;  /* 0x0000000002157984 */ /* 0x000fe80000000800 */
[----:B------:R-:W2:Y:S01]  /*0460*/  LDS R22, [R29] ;  /* 0x000000001d167984 */ /* 0x000ea20000000800 */
[----:B0-----:R-:W-:Y:S01]  /*0470*/  LEA R26, R7, R24, 0x2 ;  /* 0x00000018071a7211 */ /* 0x001fe200078e10ff */
[----:B-1----:R-:W-:Y:S02]  /*0480*/  IMAD R5, R5, R18, R23 ;  /* 0x0000001205057224 */ /* 0x002fe400078e0217 */
[----:B------:R-:W-:Y:S02]  /*0490*/  LDS R18, [R2+0x4] ;  /* 0x0000040002127984 */ /* 0x000fe40000000800 */
[----:B------:R-:W-:-:S02]  /*04a0*/  IMAD R23, R7, 0x4, R26 ;  /* 0x0000000407177824 */ /* 0x000fc400078e021a */
[----:B------:R-:W-:Y:S01]  /*04b0*/  IMAD R27, R28, R27, R5 ;  /* 0x0000001b1c1b7224 */ /* 0x000fe200078e0205 */
[----:B------:R-:W-:Y:S03]  /*04c0*/  LDS R26, [R26] ;  /* 0x000000001a1a7984 */ /* 0x000fe60000000800 */
[----:B--2---:R-:W-:Y:S01]  /*04d0*/  IMAD R21, R21, R22, R27 ;  /* 0x0000001615157224 */ /* 0x004fe200078e021b */
[----:B------:R-:W0:Y:S04]  /*04e0*/  LDS R5, [R24] ;  /* 0x0000000018057984 */ /* 0x000e280000000800 */
[----:B------:R-:W1:Y:S04]  /*04f0*/  LDS R22, [R2+0x8] ;  /* 0x0000080002167984 */ /* 0x000e680000000800 */
[----:B------:R-:W-:Y:S04]  /*0500*/  LDS R23, [R23] ;  /* 0x0000000017177984 */ /* 0x000fe80000000800 */
[----:B------:R2:W3:Y:S02]  /*0510*/  LDS R28, [R2+0xc] ;  /* 0x00000c00021c7984 */ /* 0x0004e40000000800 */
[----:B--2---:R-:W-:Y:S01]  /*0520*/  IADD3 R2, PT, PT, R2, 0x20, RZ ;  /* 0x0000002002027810 */ /* 0x004fe20007ffe0ff */
[----:B0-----:R-:W-:-:S04]  /*0530*/  IMAD R5, R18, R5, R21 ;  /* 0x0000000512057224 */ /* 0x001fc800078e0215 */
[----:B-1----:R-:W-:-:S04]  /*0540*/  IMAD R5, R22, R26, R5 ;  /* 0x0000001a16057224 */ /* 0x002fc800078e0205 */
[----:B---3--:R-:W-:Y:S01]  /*0550*/  IMAD R18, R28, R23, R5 ;  /* 0x000000171c127224 */ /* 0x008fe200078e0205 */
[----:B------:R-:W-:Y:S06]  /*0560*/  @P1 BRA `(.L_x_1) ;  /* 0xfffffffc00701947 */ /* 0x000fec000383ffff */
[----:B------:R-:W-:-:S07]  /*0570*/  IMAD.MOV.U32 R22, RZ, RZ, R12 ;  /* 0x000000ffff167224 */ /* 0x000fce00078e000c */
.L_x_0:
[----:B------:R-:W-:-:S13]  /*0580*/  ISETP.NE.AND P1, PT, R19, RZ, PT ;  /* 0x000000ff1300720c */ /* 0x000fda0003f25270 */
[----:B------:R-:W-:Y:S05]  /*0590*/  @!P1 BRA `(.L_x_2) ;  /* 0x0000000000fc9947 */ /* 0x000fea0003800000 */
[----:B------:R-:W-:Y:S02]  /*05a0*/  IADD3 R2, PT, PT, R19, -0x1, RZ ;  /* 0xffffffff13027810 */ /* 0x000fe40007ffe0ff */
[----:B------:R-:W-:Y:S02]  /*05b0*/  ISETP.NE.AND P2, PT, R20, RZ, PT ;  /* 0x000000ff1400720c */ /* 0x000fe40003f45270 */
[----:B------:R-:W-:-:S13]  /*05c0*/  ISETP.GE.U32.AND P1, PT, R2, 0x3, PT ;  /* 0x000000030200780c */ /* 0x000fda0003f26070 */
[----:B------:R-:W-:Y:S05]  /*05d0*/  @!P1 BRA `(.L_x_3) ;  /* 0x0000000000649947 */ /* 0x000fea0003800000 */
[----:B------:R-:W1:Y:S01]  /*05e0*/  S2UR UR5, SR_CgaCtaId ;  /* 0x00000000000579c3 */ /* 0x000e620000008800 */
[----:B------:R-:W-:Y:S01]  /*05f0*/  UMOV UR4, 0x400 ;  /* 0x0000040000047882 */ /* 0x000fe20000000000 */
[C---:B0-----:R-:W-:Y:S01]  /*0600*/  IMAD R3, R22.reuse, R7, R6 ;  /* 0x0000000716037224 */ /* 0x041fe200078e0206 */
[----:B------:R-:W-:Y:S01]  /*0610*/  UIADD3 UR6, UPT, UPT, UR4, 0x10, URZ ;  /* 0x0000001004067890 */ /* 0x000fe2000fffe0ff */
[----:B------:R-:W-:Y:S02]  /*0620*/  IMAD.IADD R2, R11, 0x1, R22 ;  /* 0x000000010b027824 */ /* 0x000fe400078e0216 */
[----:B------:R-:W-:Y:S01]  /*0630*/  VIADD R22, R22, 0x4 ;  /* 0x0000000416167836 */ /* 0x000fe20000000000 */
[----:B-1----:R-:W-:Y:S02]  /*0640*/  ULEA UR6, UR5, UR6, 0x18 ;  /* 0x0000000605067291 */ /* 0x002fe4000f8ec0ff */
[----:B------:R-:W-:-:S04]  /*0650*/  ULEA UR4, UR5, UR4, 0x18 ;  /* 0x0000000405047291 */ /* 0x000fc8000f8ec0ff */
[----:B------:R-:W-:Y:S02]  /*0660*/  LEA R24, R3, UR6, 0x2 ;  /* 0x0000000603187c11 */ /* 0x000fe4000f8e10ff */
[----:B------:R-:W-:Y:S02]  /*0670*/  LEA R4, R2, UR4, 0x2 ;  /* 0x0000000402047c11 */ /* 0x000fe4000f8e10ff */
[C---:B------:R-:W-:Y:S02]  /*0680*/  LEA R26, R7.reuse, R24, 0x2 ;  /* 0x00000018071a7211 */ /* 0x040fe400078e10ff */
[----:B------:R-:W-:Y:S03]  /*0690*/  LDS R24, [R24] ;  /* 0x0000000018187984 */ /* 0x000fe60000000800 */
[C---:B------:R-:W-:Y:S01]  /*06a0*/  IMAD R28, R7.reuse, 0x4, R26 ;  /* 0x00000004071c7824 */ /* 0x040fe200078e021a */
[----:B------:R-:W0:Y:S04]  /*06b0*/  LDS R5, [R4] ;  /* 0x0000000004057984 */ /* 0x000e280000000800 */
[----:B------:R-:W-:Y:S01]  /*06c0*/  LDS R3, [R4+0x4] ;  /* 0x0000040004037984 */ /* 0x000fe20000000800 */
[----:B------:R-:W-:-:S03]  /*06d0*/  LEA R25, R7, R28, 0x2 ;  /* 0x0000001c07197211 */ /* 0x000fc600078e10ff */
[----:B------:R-:W1:Y:S04]  /*06e0*/  LDS R26, [R26] ;  /* 0x000000001a1a7984 */ /* 0x000e680000000800 */
[----:B------:R-:W-:Y:S04]  /*06f0*/  LDS R2, [R28] ;  /* 0x000000001c027984 */ /* 0x000fe80000000800 */
[----:B------:R-:W2:Y:S04]  /*0700*/  LDS R21, [R4+0x8] ;  /* 0x0000080004157984 */ /* 0x000ea80000000800 */
[----:B------:R-:W-:Y:S04]  /*0710*/  LDS R23, [R4+0xc] ;  /* 0x00000c0004177984 */ /* 0x000fe80000000800 */
[----:B------:R-:W3:Y:S01]  /*0720*/  LDS R25, [R25] ;  /* 0x0000000019197984 */ /* 0x000ee20000000800 */
[----:B0-----:R-:W-:-:S04]  /*0730*/  IMAD R18, R5, R24, R18 ;  /* 0x0000001805127224 */ /* 0x001fc800078e0212 */
[----:B-1----:R-:W-:-:S04]  /*0740*/  IMAD R3, R3, R26, R18 ;  /* 0x0000001a03037224 */ /* 0x002fc800078e0212 */
[----:B--2---:R-:W-:-:S04]  /*0750*/  IMAD R2, R21, R2, R3 ;  /* 0x0000000215027224 */ /* 0x004fc800078e0203 */
[----:B---3--:R-:W-:-:S07]  /*0760*/  IMAD R18, R23, R25, R2 ;  /* 0x0000001917127224 */ /* 0x008fce00078e0202 */
.L_x_3:
[----:B------:R-:W-:Y:S05]  /*0770*/  @!P2 BRA `(.L_x_2) ;  /* 0x000000000084a947 */ /* 0x000fea0003800000 */
[----:B------:R-:W-:Y:S02]  /*0780*/  ISETP.NE.AND P1, PT, R20, 0x1, PT ;  /* 0x000000011400780c */ /* 0x000fe40003f25270 */
[----:B------:R-:W-:-:S11]  /*0790*/  LOP3.LUT P2, RZ, R7, 0x1, RZ, 0xc0, !PT ;  /* 0x0000000107ff7812 */ /* 0x000fd6000784c0ff */
[----:B------:R-:W-:Y:S05]  /*07a0*/  @!P1 BRA `(.L_x_4) ;  /* 0x0000000000449947 */ /* 0x000fea0003800000 */
[----:B------:R-:W1:Y:S01]  /*07b0*/  S2UR UR5, SR_CgaCtaId ;  /* 0x00000000000579c3 */ /* 0x000e620000008800 */
[----:B------:R-:W-:Y:S01]  /*07c0*/  UMOV UR4, 0x400 ;  /* 0x0000040000047882 */ /* 0x000fe20000000000 */
[C---:B0-----:R-:W-:Y:S01]  /*07d0*/  IMAD R3, R22.reuse, R7, R6 ;  /* 0x0000000716037224 */ /* 0x041fe200078e0206 */
[----:B------:R-:W-:Y:S01]  /*07e0*/  UIADD3 UR6, UPT, UPT, UR4, 0x10, URZ ;  /* 0x0000001004067890 */ /* 0x000fe2000fffe0ff */
[----:B------:R-:W-:Y:S01]  /*07f0*/  IADD3 R2, PT, PT, R11, R22, RZ ;  /* 0x000000160b027210 */ /* 0x000fe20007ffe0ff */
[----:B------:R-:W-:Y:S02]  /*0800*/  VIADD R22, R22, 0x2 ;  /* 0x0000000216167836 */ /* 0x000fe40000000000 */
[----:B-1----:R-:W-:Y:S02]  /*0810*/  ULEA UR6, UR5, UR6, 0x18 ;  /* 0x0000000605067291 */ /* 0x002fe4000f8ec0ff */
[----:B------:R-:W-:-:S04]  /*0820*/  ULEA UR4, UR5, UR4, 0x18 ;  /* 0x0000000405047291 */ /* 0x000fc8000f8ec0ff */
[----:B------:R-:W-:Y:S02]  /*0830*/  LEA R4, R3, UR6, 0x2 ;  /* 0x0000000603047c11 */ /* 0x000fe4000f8e10ff */
[----:B------:R-:W-:Y:S02]  /*0840*/  LEA R2, R2, UR4, 0x2 ;  /* 0x0000000402027c11 */ /* 0x000fe4000f8e10ff */
[----:B------:R-:W-:Y:S02]  /*0850*/  LEA R5, R7, R4, 0x2 ;  /* 0x0000000407057211 */ /* 0x000fe400078e10ff */
[----:B------:R-:W-:Y:S04]  /*0860*/  LDS R4, [R4] ;  /* 0x0000000004047984 */ /* 0x000fe80000000800 */
[----:B------:R-:W0:Y:S04]  /*0870*/  LDS R3, [R2] ;  /* 0x0000000002037984 */ /* 0x000e280000000800 */
[----:B------:R-:W-:Y:S04]  /*0880*/  LDS R24, [R2+0x4] ;  /* 0x0000040002187984 */ /* 0x000fe80000000800 */
[----:B------:R-:W1:Y:S01]  /*0890*/  LDS R5, [R5] ;  /* 0x0000000005057984 */ /* 0x000e620000000800 */
[----:B0-----:R-:W-:-:S04]  /*08a0*/  IMAD R3, R3, R4, R18 ;  /* 0x0000000403037224 */ /* 0x001fc800078e0212 */
[----:B-1----:R-:W-:-:S07]  /*08b0*/  IMAD R18, R24, R5, R3 ;  /* 0x0000000518127224 */ /* 0x002fce00078e0203 */
.L_x_4:
[----:B------:R-:W-:Y:S05]  /*08c0*/  @!P2 BRA `(.L_x_2) ;  /* 0x000000000030a947 */ /* 0x000fea0003800000 */
[----:B------:R-:W1:Y:S01]  /*08d0*/  S2UR UR5, SR_CgaCtaId ;  /* 0x00000000000579c3 */ /* 0x000e620000008800 */
[----:B------:R-:W-:Y:S01]  /*08e0*/  UMOV UR4, 0x400 ;  /* 0x0000040000047882 */ /* 0x000fe20000000000 */
[-C--:B0-----:R-:W-:Y:S01]  /*08f0*/  IMAD R3, R7, R22.reuse, R6 ;  /* 0x0000001607037224 */ /* 0x081fe200078e0206 */
[----:B------:R-:W-:Y:S01]  /*0900*/  UIADD3 UR6, UPT, UPT, UR4, 0x10, URZ ;  /* 0x0000001004067890 */ /* 0x000fe2000fffe0ff */
[----:B------:R-:W-:-:S03]  /*0910*/  IADD3 R2, PT, PT, R11, R22, RZ ;  /* 0x000000160b027210 */ /* 0x000fc60007ffe0ff */
[----:B-1----:R-:W-:Y:S02]  /*0920*/  ULEA UR6, UR5, UR6, 0x18 ;  /* 0x0000000605067291 */ /* 0x002fe4000f8ec0ff */
[----:B------:R-:W-:-:S04]  /*0930*/  ULEA UR4, UR5, UR4, 0x18 ;  /* 0x0000000405047291 */ /* 0x000fc8000f8ec0ff */
[----:B------:R-:W-:Y:S02]  /*0940*/  LEA R4, R3, UR6, 0x2 ;  /* 0x0000000603047c11 */ /* 0x000fe4000f8e10ff */
[----:B------:R-:W-:-:S04]  /*0950*/  LEA R2, R2, UR4, 0x2 ;  /* 0x0000000402027c11 */ /* 0x000fc8000f8e10ff */
[----:B------:R-:W-:Y:S04]  /*0960*/  LDS R4, [R4] ;  /* 0x0000000004047984 */ /* 0x000fe80000000800 */
[----:B------:R-:W0:Y:S02]  /*0970*/  LDS R3, [R2] ;  /* 0x0000000002037984 */ /* 0x000e240000000800 */
[----:B0-----:R-:W-:-:S07]  /*0980*/  IMAD R18, R3, R4, R18 ;  /* 0x0000000403127224 */ /* 0x001fce00078e0212 */
.L_x_2:
[----:B------:R-:W-:Y:S06]  /*0990*/  BAR.SYNC.DEFER_BLOCKING 0x0 ;  /* 0x0000000000007b1d */ /* 0x000fec0000010000 */
[----:B------:R-:W-:Y:S05]  /*09a0*/  @!P0 BRA `(.L_x_5) ;  /* 0xfffffff8000c8947 */ /* 0x000fea000383ffff */
[----:B0-----:R-:W0:Y:S01]  /*09b0*/  LDC.64 R2, c[0x0][0x390] ;  /* 0x0000e400ff027b82 */ /* 0x001e220000000a00 */
[----:B------:R-:W-:-:S05]  /*09c0*/  IADD3 R9, PT, PT, R10, R9, RZ ;  /* 0x000000090a097210 */ /* 0x000fca0007ffe0ff */
[----:B0-----:R-:W-:-:S05]  /*09d0*/  IMAD.WIDE R2, R9, 0x4, R2 ;  /* 0x0000000409027825 */ /* 0x001fca00078e0202 */
[----:B------:R-:W-:Y:S01]  /*09e0*/  STG.E desc[UR8][R2.64], R18 ;  /* 0x0000001202007986 */ /* 0x000fe2000c101908 */
[----:B------:R-:W-:Y:S05]  /*09f0*/  EXIT ;  /* 0x000000000000794d */ /* 0x000fea0003800000 */
.L_x_6:
[----:B------:R-:W-:-:S00]  /*0a00*/  BRA `(.L_x_6) ;  /* 0xfffffffc00fc7947 */ /* 0x000fc0000383ffff */
[----:B------:R-:W-:-:S00]  /*0a10*/  NOP ;  /* 0x0000000000007918 */ /* 0x000fc00000000000 */
        /* <DEDUP_REMOVED lines=14> */
.L_x_7:


//--------------------- .nv.shared._Z9matrixMulPKiS0_Pi --------------------------
	.section	.nv.shared._Z9matrixMulPKiS0_Pi,"aw",@nobits
	.sectionflags	@""
	.align	4
.nv.shared._Z9matrixMulPKiS0_Pi:
	.zero		1056


//--------------------- .nv.shared.reserved.0     --------------------------
	.section	.nv.shared.reserved.0,"aw",@nobits
	.weak		__nv_reservedSMEM_offset_0_alias
	.size		__nv_reservedSMEM_offset_0_alias, 0, 64
	.other		__nv_reservedSMEM_offset_0_alias,@"STO_CUDA_RESERVED_SHARED STV_DEFAULT"
__nv_reservedSMEM_offset_0_alias:
	.zero		0
	.zero		64


//--------------------- .nv.constant0._Z9matrixMulPKiS0_Pi --------------------------
	.section	.nv.constant0._Z9matrixMulPKiS0_Pi,"a",@progbits
	.sectionflags	@""
	.align	4
.nv.constant0._Z9matrixMulPKiS0_Pi:
	.zero		920


//--------------------- SYMBOLS --------------------------

	.type		.nv.reservedSmem.offset0,@object
	.size		.nv.reservedSmem.offset0,0x4
	.type		.nv.reservedSmem.cap,@object
	.size		.nv.reservedSmem.cap,0x4
